//
// Generated by NVIDIA NVVM Compiler
//
// Compiler Build ID: CL-36424714
// Cuda compilation tools, release 13.0, V13.0.88
// Based on NVVM 20.0.0
//

.version 9.0
.target sm_100
.address_size 64

	// .globl	matrixAdd

.visible .entry matrixAdd(
	.param .u64 .ptr .align 1 matrixAdd_param_0,
	.param .u64 .ptr .align 1 matrixAdd_param_1,
	.param .u64 .ptr .align 1 matrixAdd_param_2,
	.param .u32 matrixAdd_param_3,
	.param .u32 matrixAdd_param_4
)
{
	.reg .pred 	%p<4>;
	.reg .b32 	%r<12>;
	.reg .b32 	%f<4>;
	.reg .b64 	%rd<11>;

	ld.param.u64 	%rd1, [matrixAdd_param_0];
	ld.param.u64 	%rd2, [matrixAdd_param_1];
	ld.param.u64 	%rd3, [matrixAdd_param_2];
	ld.param.u32 	%r2, [matrixAdd_param_3];
	ld.param.u32 	%r3, [matrixAdd_param_4];
	mov.u32 	%r4, %ctaid.y;
	mov.u32 	%r5, %ntid.y;
	mov.u32 	%r6, %tid.y;
	mad.lo.s32 	%r7, %r4, %r5, %r6;
	mov.u32 	%r8, %ctaid.x;
	mov.u32 	%r9, %ntid.x;
	mov.u32 	%r10, %tid.x;
	mad.lo.s32 	%r11, %r8, %r9, %r10;
	mad.lo.s32 	%r1, %r3, %r7, %r11;
	setp.ge.s32 	%p1, %r7, %r2;
	setp.ge.s32 	%p2, %r11, %r3;
	or.pred  	%p3, %p1, %p2;
	@%p3 bra 	$L__BB0_2;
	cvta.to.global.u64 	%rd4, %rd1;
	cvta.to.global.u64 	%rd5, %rd2;
	cvta.to.global.u64 	%rd6, %rd3;
	mul.wide.s32 	%rd7, %r1, 4;
	add.s64 	%rd8, %rd4, %rd7;
	ld.global.f32 	%f1, [%rd8];
	add.s64 	%rd9, %rd5, %rd7;
	ld.global.f32 	%f2, [%rd9];
	add.f32 	%f3, %f1, %f2;
	add.s64 	%rd10, %rd6, %rd7;
	st.global.f32 	[%rd10], %f3;
$L__BB0_2:
	ret;

}
	// .globl	matrixSubtract
.visible .entry matrixSubtract(
	.param .u64 .ptr .align 1 matrixSubtract_param_0,
	.param .u64 .ptr .align 1 matrixSubtract_param_1,
	.param .u64 .ptr .align 1 matrixSubtract_param_2,
	.param .u32 matrixSubtract_param_3,
	.param .u32 matrixSubtract_param_4
)
{
	.reg .pred 	%p<4>;
	.reg .b32 	%r<12>;
	.reg .b32 	%f<4>;
	.reg .b64 	%rd<11>;

	ld.param.u64 	%rd1, [matrixSubtract_param_0];
	ld.param.u64 	%rd2, [matrixSubtract_param_1];
	ld.param.u64 	%rd3, [matrixSubtract_param_2];
	ld.param.u32 	%r2, [matrixSubtract_param_3];
	ld.param.u32 	%r3, [matrixSubtract_param_4];
	mov.u32 	%r4, %ctaid.y;
	mov.u32 	%r5, %ntid.y;
	mov.u32 	%r6, %tid.y;
	mad.lo.s32 	%r7, %r4, %r5, %r6;
	mov.u32 	%r8, %ctaid.x;
	mov.u32 	%r9, %ntid.x;
	mov.u32 	%r10, %tid.x;
	mad.lo.s32 	%r11, %r8, %r9, %r10;
	mad.lo.s32 	%r1, %r3, %r7, %r11;
	setp.ge.s32 	%p1, %r7, %r2;
	setp.ge.s32 	%p2, %r11, %r3;
	or.pred  	%p3, %p1, %p2;
	@%p3 bra 	$L__BB1_2;
	cvta.to.global.u64 	%rd4, %rd1;
	cvta.to.global.u64 	%rd5, %rd2;
	cvta.to.global.u64 	%rd6, %rd3;
	mul.wide.s32 	%rd7, %r1, 4;
	add.s64 	%rd8, %rd4, %rd7;
	ld.global.f32 	%f1, [%rd8];
	add.s64 	%rd9, %rd5, %rd7;
	ld.global.f32 	%f2, [%rd9];
	sub.f32 	%f3, %f1, %f2;
	add.s64 	%rd10, %rd6, %rd7;
	st.global.f32 	[%rd10], %f3;
$L__BB1_2:
	ret;

}
	// .globl	vectorKron
.visible .entry vectorKron(
	.param .u64 .ptr .align 1 vectorKron_param_0,
	.param .u64 .ptr .align 1 vectorKron_param_1,
	.param .u64 .ptr .align 1 vectorKron_param_2,
	.param .u32 vectorKron_param_3,
	.param .u32 vectorKron_param_4
)
{
	.reg .pred 	%p<2>;
	.reg .b32 	%r<11>;
	.reg .b32 	%f<4>;
	.reg .b64 	%rd<13>;

	ld.param.u64 	%rd1, [vectorKron_param_0];
	ld.param.u64 	%rd2, [vectorKron_param_1];
	ld.param.u64 	%rd3, [vectorKron_param_2];
	ld.param.u32 	%r3, [vectorKron_param_3];
	ld.param.u32 	%r2, [vectorKron_param_4];
	mov.u32 	%r4, %ntid.x;
	mov.u32 	%r5, %ctaid.x;
	mov.u32 	%r6, %tid.x;
	mad.lo.s32 	%r1, %r4, %r5, %r6;
	mul.lo.s32 	%r7, %r2, %r3;
	setp.ge.s32 	%p1, %r1, %r7;
	@%p1 bra 	$L__BB2_2;
	cvta.to.global.u64 	%rd4, %rd1;
	cvta.to.global.u64 	%rd5, %rd2;
	cvta.to.global.u64 	%rd6, %rd3;
	div.s32 	%r8, %r1, %r2;
	mul.lo.s32 	%r9, %r8, %r2;
	sub.s32 	%r10, %r1, %r9;
	mul.wide.s32 	%rd7, %r8, 4;
	add.s64 	%rd8, %rd4, %rd7;
	ld.global.f32 	%f1, [%rd8];
	mul.wide.s32 	%rd9, %r10, 4;
	add.s64 	%rd10, %rd5, %rd9;
	ld.global.f32 	%f2, [%rd10];
	mul.f32 	%f3, %f1, %f2;
	mul.wide.s32 	%rd11, %r1, 4;
	add.s64 	%rd12, %rd6, %rd11;
	st.global.f32 	[%rd12], %f3;
$L__BB2_2:
	ret;

}


// ===== COMPILED SASS (sm_100) =====

	.target	sm_100

	.elftype	@"ET_EXEC"


//--------------------- .note.nv.tkinfo           --------------------------
	.section	.note.nv.tkinfo,"",@"SHT_NOTE"
	.sectionflags	@"SHF_NOTE_NV_TKINFO"
	.tkinfo
        /*0018*/ 	.word	0x00000002
        /*0030*/ 	.string	""
        /*0030*/ 	.string	"ptxas"
        /*0030*/ 	.string	"Cuda compilation tools, release 13.0, V13.0.88"
        /*0030*/ 	.string	"Build cuda_13.0.r13.0/compiler.36424714_0"
        /*0030*/ 	.string	"-arch sm_100 -m 64 "



//--------------------- .note.nv.cuinfo           --------------------------
	.section	.note.nv.cuinfo,"",@"SHT_NOTE"
	.sectionflags	@"SHF_NOTE_NV_CUINFO"
        /*0018*/ 	.short	0x0002
        /*001a*/ 	.short	0x0064
        /*001c*/ 	.short	0x0082
	.zero		2


//--------------------- .nv.info                  --------------------------
	.section	.nv.info,"",@"SHT_CUDA_INFO"
	.align	4


	//----- nvinfo : EIATTR_REGCOUNT
	.align		4
        /*0000*/ 	.byte	0x04, 0x2f
        /*0002*/ 	.short	(.L_1 - .L_0)
	.align		4
.L_0:
        /*0004*/ 	.word	index@(matrixAdd)
        /*0008*/ 	.word	0x0000000c


	//----- nvinfo : EIATTR_FRAME_SIZE
	.align		4
.L_1:
        /*000c*/ 	.byte	0x04, 0x11
        /*000e*/ 	.short	(.L_3 - .L_2)
	.align		4
.L_2:
        /*0010*/ 	.word	index@(matrixAdd)
        /*0014*/ 	.word	0x00000000


	//----- nvinfo : EIATTR_REGCOUNT
	.align		4
.L_3:
        /*0018*/ 	.byte	0x04, 0x2f
        /*001a*/ 	.short	(.L_5 - .L_4)
	.align		4
.L_4:
        /*001c*/ 	.word	index@(matrixSubtract)
        /*0020*/ 	.word	0x0000000c


	//----- nvinfo : EIATTR_FRAME_SIZE
	.align		4
.L_5:
        /*0024*/ 	.byte	0x04, 0x11
        /*0026*/ 	.short	(.L_7 - .L_6)
	.align		4
.L_6:
        /*0028*/ 	.word	index@(matrixSubtract)
        /*002c*/ 	.word	0x00000000


	//----- nvinfo : EIATTR_REGCOUNT
	.align		4
.L_7:
        /*0030*/ 	.byte	0x04, 0x2f
        /*0032*/ 	.short	(.L_9 - .L_8)
	.align		4
.L_8:
        /*0034*/ 	.word	index@(vectorKron)
        /*0038*/ 	.word	0x0000000c


	//----- nvinfo : EIATTR_FRAME_SIZE
	.align		4
.L_9:
        /*003c*/ 	.byte	0x04, 0x11
        /*003e*/ 	.short	(.L_11 - .L_10)
	.align		4
.L_10:
        /*0040*/ 	.word	index@(vectorKron)
        /*0044*/ 	.word	0x00000000


	//----- nvinfo : EIATTR_MIN_STACK_SIZE
	.align		4
.L_11:
        /*0048*/ 	.byte	0x04, 0x12
        /*004a*/ 	.short	(.L_13 - .L_12)
	.align		4
.L_12:
        /*004c*/ 	.word	index@(vectorKron)
        /*0050*/ 	.word	0x00000000


	//----- nvinfo : EIATTR_MIN_STACK_SIZE
	.align		4
.L_13:
        /*0054*/ 	.byte	0x04, 0x12
        /*0056*/ 	.short	(.L_15 - .L_14)
	.align		4
.L_14:
        /*0058*/ 	.word	index@(matrixSubtract)
        /*005c*/ 	.word	0x00000000


	//----- nvinfo : EIATTR_MIN_STACK_SIZE
	.align		4
.L_15:
        /*0060*/ 	.byte	0x04, 0x12
        /*0062*/ 	.short	(.L_17 - .L_16)
	.align		4
.L_16:
        /*0064*/ 	.word	index@(matrixAdd)
        /*0068*/ 	.word	0x00000000
.L_17:


//--------------------- .nv.compat                --------------------------
	.section	.nv.compat,"",@"SHT_CUDA_COMPAT_INFO"
	.align	4
        /*0000*/ 	.byte	0x02, 0x09, 0x00, 0x00, 0x02, 0x02, 0x01, 0x00, 0x02, 0x05, 0x05, 0x00, 0x03, 0x07, 0x01, 0x01
        /*0010*/ 	.byte	0x02, 0x03, 0x00, 0x00, 0x02, 0x06, 0x01, 0x00, 0x04, 0x0b, 0x08, 0x00, 0x09, 0x00, 0x00, 0x00
        /*0020*/ 	.byte	0x00, 0x00, 0x00, 0x00


//--------------------- .nv.info.vectorKron       --------------------------
	.section	.nv.info.vectorKron,"",@"SHT_CUDA_INFO"
	.sectionflags	@""
	.align	4


	//----- nvinfo : EIATTR_CUDA_API_VERSION
	.align		4
        /*0000*/ 	.byte	0x04, 0x37
        /*0002*/ 	.short	(.L_19 - .L_18)
.L_18:
        /*0004*/ 	.word	0x00000082


	//----- nvinfo : EIATTR_KPARAM_INFO
	.align		4
.L_19:
        /*0008*/ 	.byte	0x04, 0x17
        /*000a*/ 	.short	(.L_21 - .L_20)
.L_20:
        /*000c*/ 	.word	0x00000000
        /*0010*/ 	.short	0x0004
        /*0012*/ 	.short	0x001c
        /*0014*/ 	.byte	0x00, 0xf0, 0x11, 0x00


	//----- nvinfo : EIATTR_KPARAM_INFO
	.align		4
.L_21:
        /*0018*/ 	.byte	0x04, 0x17
        /*001a*/ 	.short	(.L_23 - .L_22)
.L_22:
        /*001c*/ 	.word	0x00000000
        /*0020*/ 	.short	0x0003
        /*0022*/ 	.short	0x0018
        /*0024*/ 	.byte	0x00, 0xf0, 0x11, 0x00


	//----- nvinfo : EIATTR_KPARAM_INFO
	.align		4
.L_23:
        /*0028*/ 	.byte	0x04, 0x17
        /*002a*/ 	.short	(.L_25 - .L_24)
.L_24:
        /*002c*/ 	.word	0x00000000
        /*0030*/ 	.short	0x0002
        /*0032*/ 	.short	0x0010
        /*0034*/ 	.byte	0x00, 0xf5, 0x21, 0x00


	//----- nvinfo : EIATTR_KPARAM_INFO
	.align		4
.L_25:
        /*0038*/ 	.byte	0x04, 0x17
        /*003a*/ 	.short	(.L_27 - .L_26)
.L_26:
        /*003c*/ 	.word	0x00000000
        /*0040*/ 	.short	0x0001
        /*0042*/ 	.short	0x0008
        /*0044*/ 	.byte	0x00, 0xf5, 0x21, 0x00


	//----- nvinfo : EIATTR_KPARAM_INFO
	.align		4
.L_27:
        /*0048*/ 	.byte	0x04, 0x17
        /*004a*/ 	.short	(.L_29 - .L_28)
.L_28:
        /*004c*/ 	.word	0x00000000
        /*0050*/ 	.short	0x0000
        /*0052*/ 	.short	0x0000
        /*0054*/ 	.byte	0x00, 0xf5, 0x21, 0x00


	//----- nvinfo : EIATTR_SPARSE_MMA_MASK
	.align		4
.L_29:
        /*0058*/ 	.byte	0x03, 0x50
        /*005a*/ 	.short	0x0000


	//----- nvinfo : EIATTR_MAXREG_COUNT
	.align		4
        /*005c*/ 	.byte	0x03, 0x1b
        /*005e*/ 	.short	0x00ff


	//----- nvinfo : EIATTR_MERCURY_ISA_VERSION
	.align		4
        /*0060*/ 	.byte	0x03, 0x5f
        /*0062*/ 	.short	0x0101


	//----- nvinfo : EIATTR_VRC_CTA_INIT_COUNT
	.align		4
        /*0064*/ 	.byte	0x02, 0x4a
	.zero		1
	.zero		1


	//----- nvinfo : EIATTR_EXIT_INSTR_OFFSETS
	.align		4
        /*0068*/ 	.byte	0x04, 0x1c
        /*006a*/ 	.short	(.L_31 - .L_30)


	//   ....[0]....
.L_30:
        /*006c*/ 	.word	0x00000080


	//   ....[1]....
        /*0070*/ 	.word	0x000002d0


	//----- nvinfo : EIATTR_CBANK_PARAM_SIZE
	.align		4
.L_31:
        /*0074*/ 	.byte	0x03, 0x19
        /*0076*/ 	.short	0x0020


	//----- nvinfo : EIATTR_PARAM_CBANK
	.align		4
        /*0078*/ 	.byte	0x04, 0x0a
        /*007a*/ 	.short	(.L_33 - .L_32)
	.align		4
.L_32:
        /*007c*/ 	.word	index@(.nv.constant0.vectorKron)
        /*0080*/ 	.short	0x0380
        /*0082*/ 	.short	0x0020


	//----- nvinfo : EIATTR_SW_WAR
	.align		4
.L_33:
        /*0084*/ 	.byte	0x04, 0x36
        /*0086*/ 	.short	(.L_35 - .L_34)
.L_34:
        /*0088*/ 	.word	0x00000008
.L_35:


//--------------------- .nv.info.matrixSubtract   --------------------------
	.section	.nv.info.matrixSubtract,"",@"SHT_CUDA_INFO"
	.sectionflags	@""
	.align	4


	//----- nvinfo : EIATTR_CUDA_API_VERSION
	.align		4
        /*0000*/ 	.byte	0x04, 0x37
        /*0002*/ 	.short	(.L_37 - .L_36)
.L_36:
        /*0004*/ 	.word	0x00000082


	//----- nvinfo : EIATTR_KPARAM_INFO
	.align		4
.L_37:
        /*0008*/ 	.byte	0x04, 0x17
        /*000a*/ 	.short	(.L_39 - .L_38)
.L_38:
        /*000c*/ 	.word	0x00000000
        /*0010*/ 	.short	0x0004
        /*0012*/ 	.short	0x001c
        /*0014*/ 	.byte	0x00, 0xf0, 0x11, 0x00


	//----- nvinfo : EIATTR_KPARAM_INFO
	.align		4
.L_39:
        /*0018*/ 	.byte	0x04, 0x17
        /*001a*/ 	.short	(.L_41 - .L_40)
.L_40:
        /*001c*/ 	.word	0x00000000
        /*0020*/ 	.short	0x0003
        /*0022*/ 	.short	0x0018
        /*0024*/ 	.byte	0x00, 0xf0, 0x11, 0x00


	//----- nvinfo : EIATTR_KPARAM_INFO
	.align		4
.L_41:
        /*0028*/ 	.byte	0x04, 0x17
        /*002a*/ 	.short	(.L_43 - .L_42)
.L_42:
        /*002c*/ 	.word	0x00000000
        /*0030*/ 	.short	0x0002
        /*0032*/ 	.short	0x0010
        /*0034*/ 	.byte	0x00, 0xf5, 0x21, 0x00


	//----- nvinfo : EIATTR_KPARAM_INFO
	.align		4
.L_43:
        /*0038*/ 	.byte	0x04, 0x17
        /*003a*/ 	.short	(.L_45 - .L_44)
.L_44:
        /*003c*/ 	.word	0x00000000
        /*0040*/ 	.short	0x0001
        /*0042*/ 	.short	0x0008
        /*0044*/ 	.byte	0x00, 0xf5, 0x21, 0x00


	//----- nvinfo : EIATTR_KPARAM_INFO
	.align		4
.L_45:
        /*0048*/ 	.byte	0x04, 0x17
        /*004a*/ 	.short	(.L_47 - .L_46)
.L_46:
        /*004c*/ 	.word	0x00000000
        /*0050*/ 	.short	0x0000
        /*0052*/ 	.short	0x0000
        /*0054*/ 	.byte	0x00, 0xf5, 0x21, 0x00


	//----- nvinfo : EIATTR_SPARSE_MMA_MASK
	.align		4
.L_47:
        /*0058*/ 	.byte	0x03, 0x50
        /*005a*/ 	.short	0x0000


	//----- nvinfo : EIATTR_MAXREG_COUNT
	.align		4
        /*005c*/ 	.byte	0x03, 0x1b
        /*005e*/ 	.short	0x00ff


	//----- nvinfo : EIATTR_MERCURY_ISA_VERSION
	.align		4
        /*0060*/ 	.byte	0x03, 0x5f
        /*0062*/ 	.short	0x0101


	//----- nvinfo : EIATTR_VRC_CTA_INIT_COUNT
	.align		4
        /*0064*/ 	.byte	0x02, 0x4a
	.zero		1
	.zero		1


	//----- nvinfo : EIATTR_EXIT_INSTR_OFFSETS
	.align		4
        /*0068*/ 	.byte	0x04, 0x1c
        /*006a*/ 	.short	(.L_49 - .L_48)


	//   ....[0]....
.L_48:
        /*006c*/ 	.word	0x000000d0


	//   ....[1]....
        /*0070*/ 	.word	0x00000190


	//----- nvinfo : EIATTR_CBANK_PARAM_SIZE
	.align		4
.L_49:
        /*0074*/ 	.byte	0x03, 0x19
        /*0076*/ 	.short	0x0020


	//----- nvinfo : EIATTR_PARAM_CBANK
	.align		4
        /*0078*/ 	.byte	0x04, 0x0a
        /*007a*/ 	.short	(.L_51 - .L_50)
	.align		4
.L_50:
        /*007c*/ 	.word	index@(.nv.constant0.matrixSubtract)
        /*0080*/ 	.short	0x0380
        /*0082*/ 	.short	0x0020


	//----- nvinfo : EIATTR_SW_WAR
	.align		4
.L_51:
        /*0084*/ 	.byte	0x04, 0x36
        /*0086*/ 	.short	(.L_53 - .L_52)
.L_52:
        /*0088*/ 	.word	0x00000008
.L_53:


//--------------------- .nv.info.matrixAdd        --------------------------
	.section	.nv.info.matrixAdd,"",@"SHT_CUDA_INFO"
	.sectionflags	@""
	.align	4


	//----- nvinfo : EIATTR_CUDA_API_VERSION
	.align		4
        /*0000*/ 	.byte	0x04, 0x37
        /*0002*/ 	.short	(.L_55 - .L_54)
.L_54:
        /*0004*/ 	.word	0x00000082


	//----- nvinfo : EIATTR_KPARAM_INFO
	.align		4
.L_55:
        /*0008*/ 	.byte	0x04, 0x17
        /*000a*/ 	.short	(.L_57 - .L_56)
.L_56:
        /*000c*/ 	.word	0x00000000
        /*0010*/ 	.short	0x0004
        /*0012*/ 	.short	0x001c
        /*0014*/ 	.byte	0x00, 0xf0, 0x11, 0x00


	//----- nvinfo : EIATTR_KPARAM_INFO
	.align		4
.L_57:
        /*0018*/ 	.byte	0x04, 0x17
        /*001a*/ 	.short	(.L_59 - .L_58)
.L_58:
        /*001c*/ 	.word	0x00000000
        /*0020*/ 	.short	0x0003
        /*0022*/ 	.short	0x0018
        /*0024*/ 	.byte	0x00, 0xf0, 0x11, 0x00


	//----- nvinfo : EIATTR_KPARAM_INFO
	.align		4
.L_59:
        /*0028*/ 	.byte	0x04, 0x17
        /*002a*/ 	.short	(.L_61 - .L_60)
.L_60:
        /*002c*/ 	.word	0x00000000
        /*0030*/ 	.short	0x0002
        /*0032*/ 	.short	0x0010
        /*0034*/ 	.byte	0x00, 0xf5, 0x21, 0x00


	//----- nvinfo : EIATTR_KPARAM_INFO
	.align		4
.L_61:
        /*0038*/ 	.byte	0x04, 0x17
        /*003a*/ 	.short	(.L_63 - .L_62)
.L_62:
        /*003c*/ 	.word	0x00000000
        /*0040*/ 	.short	0x0001
        /*0042*/ 	.short	0x0008
        /*0044*/ 	.byte	0x00, 0xf5, 0x21, 0x00


	//----- nvinfo : EIATTR_KPARAM_INFO
	.align		4
.L_63:
        /*0048*/ 	.byte	0x04, 0x17
        /*004a*/ 	.short	(.L_65 - .L_64)
.L_64:
        /*004c*/ 	.word	0x00000000
        /*0050*/ 	.short	0x0000
        /*0052*/ 	.short	0x0000
        /*0054*/ 	.byte	0x00, 0xf5, 0x21, 0x00


	//----- nvinfo : EIATTR_SPARSE_MMA_MASK
	.align		4
.L_65:
        /*0058*/ 	.byte	0x03, 0x50
        /*005a*/ 	.short	0x0000


	//----- nvinfo : EIATTR_MAXREG_COUNT
	.align		4
        /*005c*/ 	.byte	0x03, 0x1b
        /*005e*/ 	.short	0x00ff


	//----- nvinfo : EIATTR_MERCURY_ISA_VERSION
	.align		4
        /*0060*/ 	.byte	0x03, 0x5f
        /*0062*/ 	.short	0x0101


	//----- nvinfo : EIATTR_VRC_CTA_INIT_COUNT
	.align		4
        /*0064*/ 	.byte	0x02, 0x4a
	.zero		1
	.zero		1


	//----- nvinfo : EIATTR_EXIT_INSTR_OFFSETS
	.align		4
        /*0068*/ 	.byte	0x04, 0x1c
        /*006a*/ 	.short	(.L_67 - .L_66)


	//   ....[0]....
.L_66:
        /*006c*/ 	.word	0x000000d0


	//   ....[1]....
        /*0070*/ 	.word	0x00000190


	//----- nvinfo : EIATTR_CBANK_PARAM_SIZE
	.align		4
.L_67:
        /*0074*/ 	.byte	0x03, 0x19
        /*0076*/ 	.short	0x0020


	//----- nvinfo : EIATTR_PARAM_CBANK
	.align		4
        /*0078*/ 	.byte	0x04, 0x0a
        /*007a*/ 	.short	(.L_69 - .L_68)
	.align		4
.L_68:
        /*007c*/ 	.word	index@(.nv.constant0.matrixAdd)
        /*0080*/ 	.short	0x0380
        /*0082*/ 	.short	0x0020


	//----- nvinfo : EIATTR_SW_WAR
	.align		4
.L_69:
        /*0084*/ 	.byte	0x04, 0x36
        /*0086*/ 	.short	(.L_71 - .L_70)
.L_70:
        /*0088*/ 	.word	0x00000008
.L_71:


//--------------------- .nv.callgraph             --------------------------
	.section	.nv.callgraph,"",@"SHT_CUDA_CALLGRAPH"
	.align	4
	.sectionentsize	8
	.align		4
        /*0000*/ 	.word	0x00000000
	.align		4
        /*0004*/ 	.word	0xffffffff
	.align		4
        /*0008*/ 	.word	0x00000000
	.align		4
        /*000c*/ 	.word	0xfffffffe
	.align		4
        /*0010*/ 	.word	0x00000000
	.align		4
        /*0014*/ 	.word	0xfffffffd
	.align		4
        /*0018*/ 	.word	0x00000000
	.align		4
        /*001c*/ 	.word	0xfffffffc


//--------------------- .text.vectorKron          --------------------------
	.section	.text.vectorKron,"ax",@progbits
	.align	128
        .global         vectorKron
        .type           vectorKron,@function
        .size           vectorKron,(.L_x_3 - vectorKron)
        .other          vectorKron,@"STO_CUDA_ENTRY STV_DEFAULT"
vectorKron:
.text.vectorKron:
[----:B------:R-:W-:Y:S01]  /*0000*/  LDC R1, c[0x0][0x37c] ;  /* 0x0000df00ff017b82 */ /* 0x000fe20000000800 */
[----:B------:R-:W0:Y:S07]  /*0010*/  S2R R0, SR_CTAID.X ;  /* 0x0000000000007919 */ /* 0x000e2e0000002500 */
[----:B------:R-:W1:Y:S01]  /*0020*/  LDC.64 R2, c[0x0][0x398] ;  /* 0x0000e600ff027b82 */ /* 0x000e620000000a00 */
[----:B------:R-:W0:Y:S01]  /*0030*/  LDCU UR4, c[0x0][0x360] ;  /* 0x00006c00ff0477ac */ /* 0x000e220008000800 */
[----:B------:R-:W0:Y:S02]  /*0040*/  S2R R5, SR_TID.X ;  /* 0x0000000000057919 */ /* 0x000e240000002100 */
[----:B0-----:R-:W-:-:S02]  /*0050*/  IMAD R0, R0, UR4, R5 ;  /* 0x0000000400007c24 */ /* 0x001fc4000f8e0205 */
[----:B-1----:R-:W-:-:S05]  /*0060*/  IMAD R5, R3, R2, RZ ;  /* 0x0000000203057224 */ /* 0x002fca00078e02ff */
[----:B------:R-:W-:-:S13]  /*0070*/  ISETP.GE.AND P0, PT, R0, R5, PT ;  /* 0x000000050000720c */ /* 0x000fda0003f06270 */
[----:B------:R-:W-:Y:S05]  /*0080*/  @P0 EXIT ;  /* 0x000000000000094d */ /* 0x000fea0003800000 */
[----:B------:R-:W-:Y:S01]  /*0090*/  IABS R7, R3 ;  /* 0x0000000300077213 */ /* 0x000fe20000000000 */
[----:B------:R-:W0:Y:S03]  /*00a0*/  LDCU.64 UR4, c[0x0][0x358] ;  /* 0x00006b00ff0477ac */ /* 0x000e260008000a00 */
[----:B------:R-:W1:Y:S08]  /*00b0*/  I2F.RP R2, R7 ;  /* 0x0000000700027306 */ /* 0x000e700000209400 */
[----:B-1----:R-:W1:Y:S02]  /*00c0*/  MUFU.RCP R2, R2 ;  /* 0x0000000200027308 */ /* 0x002e640000001000 */
[----:B-1----:R-:W-:-:S06]  /*00d0*/  IADD3 R4, PT, PT, R2, 0xffffffe, RZ ;  /* 0x0ffffffe02047810 */ /* 0x002fcc0007ffe0ff */
[----:B------:R1:W2:Y:S02]  /*00e0*/  F2I.FTZ.U32.TRUNC.NTZ R5, R4 ;  /* 0x0000000400057305 */ /* 0x0002a4000021f000 */
[----:B-1----:R-:W-:Y:S01]  /*00f0*/  IMAD.MOV.U32 R4, RZ, RZ, RZ ;  /* 0x000000ffff047224 */ /* 0x002fe200078e00ff */
[----:B--2---:R-:W-:-:S05]  /*0100*/  IADD3 R6, PT, PT, RZ, -R5, RZ ;  /* 0x80000005ff067210 */ /* 0x004fca0007ffe0ff */
[----:B------:R-:W-:Y:S01]  /*0110*/  IMAD R9, R6, R7, RZ ;  /* 0x0000000706097224 */ /* 0x000fe200078e02ff */
[----:B------:R-:W-:-:S03]  /*0120*/  IABS R6, R0 ;  /* 0x0000000000067213 */ /* 0x000fc60000000000 */
[----:B------:R-:W-:-:S06]  /*0130*/  IMAD.HI.U32 R5, R5, R9, R4 ;  /* 0x0000000905057227 */ /* 0x000fcc00078e0004 */
[----:B------:R-:W-:Y:S02]  /*0140*/  IMAD.HI.U32 R8, R5, R6, RZ ;  /* 0x0000000605087227 */ /* 0x000fe400078e00ff */
[----:B------:R-:W1:Y:S03]  /*0150*/  LDC.64 R4, c[0x0][0x380] ;  /* 0x0000e000ff047b82 */ /* 0x000e660000000a00 */
[----:B------:R-:W-:-:S05]  /*0160*/  IADD3 R2, PT, PT, -R8, RZ, RZ ;  /* 0x000000ff08027210 */ /* 0x000fca0007ffe1ff */
[----:B------:R-:W-:-:S05]  /*0170*/  IMAD R2, R7, R2, R6 ;  /* 0x0000000207027224 */ /* 0x000fca00078e0206 */
[----:B------:R-:W-:-:S13]  /*0180*/  ISETP.GT.U32.AND P2, PT, R7, R2, PT ;  /* 0x000000020700720c */ /* 0x000fda0003f44070 */
[----:B------:R-:W-:Y:S01]  /*0190*/  @!P2 IMAD.IADD R2, R2, 0x1, -R7 ;  /* 0x000000010202a824 */ /* 0x000fe200078e0a07 */
[----:B------:R-:W-:Y:S02]  /*01a0*/  @!P2 IADD3 R8, PT, PT, R8, 0x1, RZ ;  /* 0x000000010808a810 */ /* 0x000fe40007ffe0ff */
[----:B------:R-:W-:Y:S02]  /*01b0*/  ISETP.NE.AND P2, PT, R3, RZ, PT ;  /* 0x000000ff0300720c */ /* 0x000fe40003f45270 */
[----:B------:R-:W-:Y:S02]  /*01c0*/  ISETP.GE.U32.AND P0, PT, R2, R7, PT ;  /* 0x000000070200720c */ /* 0x000fe40003f06070 */
[----:B------:R-:W-:Y:S01]  /*01d0*/  LOP3.LUT R2, R0, R3, RZ, 0x3c, !PT ;  /* 0x0000000300027212 */ /* 0x000fe200078e3cff */
[----:B------:R-:W2:Y:S03]  /*01e0*/  LDC.64 R6, c[0x0][0x388] ;  /* 0x0000e200ff067b82 */ /* 0x000ea60000000a00 */
[----:B------:R-:W-:-:S07]  /*01f0*/  ISETP.GE.AND P1, PT, R2, RZ, PT ;  /* 0x000000ff0200720c */ /* 0x000fce0003f26270 */
[----:B------:R-:W-:-:S06]  /*0200*/  @P0 VIADD R8, R8, 0x1 ;  /* 0x0000000108080836 */ /* 0x000fcc0000000000 */
[----:B------:R-:W-:Y:S02]  /*0210*/  @!P1 IADD3 R8, PT, PT, -R8, RZ, RZ ;  /* 0x000000ff08089210 */ /* 0x000fe40007ffe1ff */
[----:B------:R-:W-:-:S04]  /*0220*/  @!P2 LOP3.LUT R8, RZ, R3, RZ, 0x33, !PT ;  /* 0x00000003ff08a212 */ /* 0x000fc800078e33ff */
[----:B------:R-:W-:-:S05]  /*0230*/  IADD3 R9, PT, PT, -R8, RZ, RZ ;  /* 0x000000ff08097210 */ /* 0x000fca0007ffe1ff */
[----:B------:R-:W-:Y:S02]  /*0240*/  IMAD R9, R3, R9, R0 ;  /* 0x0000000903097224 */ /* 0x000fe400078e0200 */
[----:B-1----:R-:W-:-:S04]  /*0250*/  IMAD.WIDE R2, R8, 0x4, R4 ;  /* 0x0000000408027825 */ /* 0x002fc800078e0204 */
[----:B--2---:R-:W-:Y:S02]  /*0260*/  IMAD.WIDE R4, R9, 0x4, R6 ;  /* 0x0000000409047825 */ /* 0x004fe400078e0206 */
[----:B0-----:R-:W2:Y:S01]  /*0270*/  LDG.E R2, desc[UR4][R2.64] ;  /* 0x0000000402027981 */ /* 0x001ea2000c1e1900 */
[----:B------:R-:W0:Y:S03]  /*0280*/  LDC.64 R6, c[0x0][0x390] ;  /* 0x0000e400ff067b82 */ /* 0x000e260000000a00 */
[----:B------:R-:W2:Y:S01]  /*0290*/  LDG.E R5, desc[UR4][R4.64] ;  /* 0x0000000404057981 */ /* 0x000ea2000c1e1900 */
[----:B0-----:R-:W-:-:S04]  /*02a0*/  IMAD.WIDE R6, R0, 0x4, R6 ;  /* 0x0000000400067825 */ /* 0x001fc800078e0206 */
[----:B--2---:R-:W-:-:S05]  /*02b0*/  FMUL R9, R2, R5 ;  /* 0x0000000502097220 */ /* 0x004fca0000400000 */
[----:B------:R-:W-:Y:S01]  /*02c0*/  STG.E desc[UR4][R6.64], R9 ;  /* 0x0000000906007986 */ /* 0x000fe2000c101904 */
[----:B------:R-:W-:Y:S05]  /*02d0*/  EXIT ;  /* 0x000000000000794d */ /* 0x000fea0003800000 */
.L_x_0:
[----:B------:R-:W-:-:S00]  /*02e0*/  BRA `(.L_x_0) ;  /* 0xfffffffc00fc7947 */ /* 0x000fc0000383ffff */
[----:B------:R-:W-:-:S00]  /*02f0*/  NOP ;  /* 0x0000000000007918 */ /* 0x000fc00000000000 */
        /* <DEDUP_REMOVED lines=8> */
.L_x_3:


//--------------------- .text.matrixSubtract      --------------------------
	.section	.text.matrixSubtract,"ax",@progbits
	.align	128
        .global         matrixSubtract
        .type           matrixSubtract,@function
        .size           matrixSubtract,(.L_x_4 - matrixSubtract)
        .other          matrixSubtract,@"STO_CUDA_ENTRY STV_DEFAULT"
matrixSubtract:
.text.matrixSubtract:
[----:B------:R-:W-:Y:S01]  /*0000*/  LDC R1, c[0x0][0x37c] ;  /* 0x0000df00ff017b82 */ /* 0x000fe20000000800 */
[----:B------:R-:W0:Y:S07]  /*0010*/  S2R R2, SR_TID.X ;  /* 0x0000000000027919 */ /* 0x000e2e0000002100 */
[----:B------:R-:W1:Y:S01]  /*0020*/  LDC R0, c[0x0][0x364] ;  /* 0x0000d900ff007b82 */ /* 0x000e620000000800 */
[----:B------:R-:W2:Y:S01]  /*0030*/  LDCU.64 UR6, c[0x0][0x398] ;  /* 0x00007300ff0677ac */ /* 0x000ea20008000a00 */
[----:B------:R-:W1:Y:S06]  /*0040*/  S2R R5, SR_TID.Y ;  /* 0x0000000000057919 */ /* 0x000e6c0000002200 */
[----:B------:R-:W0:Y:S08]  /*0050*/  S2UR UR5, SR_CTAID.X ;  /* 0x00000000000579c3 */ /* 0x000e300000002500 */
[----:B------:R-:W0:Y:S08]  /*0060*/  LDC R3, c[0x0][0x360] ;  /* 0x0000d800ff037b82 */ /* 0x000e300000000800 */
[----:B------:R-:W1:Y:S01]  /*0070*/  S2UR UR4, SR_CTAID.Y ;  /* 0x00000000000479c3 */ /* 0x000e620000002600 */
[----:B0-----:R-:W-:-:S05]  /*0080*/  IMAD R3, R3, UR5, R2 ;  /* 0x0000000503037c24 */ /* 0x001fca000f8e0202 */
[----:B--2---:R-:W-:Y:S01]  /*0090*/  ISETP.GE.AND P0, PT, R3, UR7, PT ;  /* 0x0000000703007c0c */ /* 0x004fe2000bf06270 */
[----:B-1----:R-:W-:-:S04]  /*00a0*/  IMAD R0, R0, UR4, R5 ;  /* 0x0000000400007c24 */ /* 0x002fc8000f8e0205 */
[C---:B------:R-:W-:Y:S01]  /*00b0*/  IMAD R9, R0.reuse, UR7, R3 ;  /* 0x0000000700097c24 */ /* 0x040fe2000f8e0203 */
[----:B------:R-:W-:-:S13]  /*00c0*/  ISETP.GE.OR P0, PT, R0, UR6, P0 ;  /* 0x0000000600007c0c */ /* 0x000fda0008706670 */
[----:B------:R-:W-:Y:S05]  /*00d0*/  @P0 EXIT ;  /* 0x000000000000094d */ /* 0x000fea0003800000 */
[----:B------:R-:W0:Y:S01]  /*00e0*/  LDC.64 R2, c[0x0][0x380] ;  /* 0x0000e000ff027b82 */ /* 0x000e220000000a00 */
[----:B------:R-:W1:Y:S07]  /*00f0*/  LDCU.64 UR4, c[0x0][0x358] ;  /* 0x00006b00ff0477ac */ /* 0x000e6e0008000a00 */
[----:B------:R-:W2:Y:S08]  /*0100*/  LDC.64 R4, c[0x0][0x388] ;  /* 0x0000e200ff047b82 */ /* 0x000eb00000000a00 */
[----:B------:R-:W3:Y:S01]  /*0110*/  LDC.64 R6, c[0x0][0x390] ;  /* 0x0000e400ff067b82 */ /* 0x000ee20000000a00 */
[----:B0-----:R-:W-:-:S06]  /*0120*/  IMAD.WIDE R2, R9, 0x4, R2 ;  /* 0x0000000409027825 */ /* 0x001fcc00078e0202 */
[----:B-1----:R-:W4:Y:S01]  /*0130*/  LDG.E R2, desc[UR4][R2.64] ;  /* 0x0000000402027981 */ /* 0x002f22000c1e1900 */
[----:B--2---:R-:W-:-:S06]  /*0140*/  IMAD.WIDE R4, R9, 0x4, R4 ;  /* 0x0000000409047825 */ /* 0x004fcc00078e0204 */
[----:B------:R-:W4:Y:S01]  /*0150*/  LDG.E R5, desc[UR4][R4.64] ;  /* 0x0000000404057981 */ /* 0x000f22000c1e1900 */
[----:B---3--:R-:W-:-:S04]  /*0160*/  IMAD.WIDE R6, R9, 0x4, R6 ;  /* 0x0000000409067825 */ /* 0x008fc800078e0206 */
[----:B----4-:R-:W-:-:S05]  /*0170*/  FADD R9, R2, -R5 ;  /* 0x8000000502097221 */ /* 0x010fca0000000000 */
[----:B------:R-:W-:Y:S01]  /*0180*/  STG.E desc[UR4][R6.64], R9 ;  /* 0x0000000906007986 */ /* 0x000fe2000c101904 */
[----:B------:R-:W-:Y:S05]  /*0190*/  EXIT ;  /* 0x000000000000794d */ /* 0x000fea0003800000 */
.L_x_1:
        /* <DEDUP_REMOVED lines=14> */
.L_x_4:


//--------------------- .text.matrixAdd           --------------------------
	.section	.text.matrixAdd,"ax",@progbits
	.align	128
        .global         matrixAdd
        .type           matrixAdd,@function
        .size           matrixAdd,(.L_x_5 - matrixAdd)
        .other          matrixAdd,@"STO_CUDA_ENTRY STV_DEFAULT"
matrixAdd:
.text.matrixAdd:
        /* <DEDUP_REMOVED lines=23> */
[----:B----4-:R-:W-:-:S05]  /*0170*/  FADD R9, R2, R5 ;  /* 0x0000000502097221 */ /* 0x010fca0000000000 */
[----:B------:R-:W-:Y:S01]  /*0180*/  STG.E desc[UR4][R6.64], R9 ;  /* 0x0000000906007986 */ /* 0x000fe2000c101904 */
[----:B------:R-:W-:Y:S05]  /*0190*/  EXIT ;  /* 0x000000000000794d */ /* 0x000fea0003800000 */
.L_x_2:
        /* <DEDUP_REMOVED lines=14> */
.L_x_5:


//--------------------- .nv.shared.reserved.0     --------------------------
	.section	.nv.shared.reserved.0,"aw",@nobits
	.weak		__nv_reservedSMEM_offset_0_alias
	.size		__nv_reservedSMEM_offset_0_alias, 0, 64
	.other		__nv_reservedSMEM_offset_0_alias,@"STO_CUDA_RESERVED_SHARED STV_DEFAULT"
__nv_reservedSMEM_offset_0_alias:
	.zero		0
	.zero		64


//--------------------- .nv.constant0.vectorKron  --------------------------
	.section	.nv.constant0.vectorKron,"a",@progbits
	.sectionflags	@""
	.align	4
.nv.constant0.vectorKron:
	.zero		928


//--------------------- .nv.constant0.matrixSubtract --------------------------
	.section	.nv.constant0.matrixSubtract,"a",@progbits
	.sectionflags	@""
	.align	4
.nv.constant0.matrixSubtract:
	.zero		928


//--------------------- .nv.constant0.matrixAdd   --------------------------
	.section	.nv.constant0.matrixAdd,"a",@progbits
	.sectionflags	@""
	.align	4
.nv.constant0.matrixAdd:
	.zero		928


//--------------------- SYMBOLS --------------------------

	.type		.nv.reservedSmem.offset0,@object
	.size		.nv.reservedSmem.offset0,0x4
